//
// Generated by NVIDIA NVVM Compiler
//
// Compiler Build ID: CL-36424714
// Cuda compilation tools, release 13.0, V13.0.88
// Based on NVVM 20.0.0
//

.version 9.0
.target sm_100
.address_size 64

	// .globl	_Z15mem_copy_kernelPfPKfm

.visible .entry _Z15mem_copy_kernelPfPKfm(
	.param .u64 .ptr .align 1 _Z15mem_copy_kernelPfPKfm_param_0,
	.param .u64 .ptr .align 1 _Z15mem_copy_kernelPfPKfm_param_1,
	.param .u64 _Z15mem_copy_kernelPfPKfm_param_2
)
{
	.reg .pred 	%p<2>;
	.reg .b32 	%r<5>;
	.reg .b32 	%f<2>;
	.reg .b64 	%rd<10>;

	ld.param.u64 	%rd2, [_Z15mem_copy_kernelPfPKfm_param_0];
	ld.param.u64 	%rd3, [_Z15mem_copy_kernelPfPKfm_param_1];
	ld.param.u64 	%rd4, [_Z15mem_copy_kernelPfPKfm_param_2];
	mov.u32 	%r1, %ctaid.x;
	mov.u32 	%r2, %ntid.x;
	mov.u32 	%r3, %tid.x;
	mad.lo.s32 	%r4, %r1, %r2, %r3;
	cvt.s64.s32 	%rd1, %r4;
	setp.le.u64 	%p1, %rd4, %rd1;
	@%p1 bra 	$L__BB0_2;
	cvta.to.global.u64 	%rd5, %rd3;
	cvta.to.global.u64 	%rd6, %rd2;
	shl.b64 	%rd7, %rd1, 2;
	add.s64 	%rd8, %rd5, %rd7;
	ld.global.f32 	%f1, [%rd8];
	add.s64 	%rd9, %rd6, %rd7;
	st.global.f32 	[%rd9], %f1;
$L__BB0_2:
	ret;

}


// ===== COMPILED SASS (sm_100) =====

	.target	sm_100

	.elftype	@"ET_EXEC"


//--------------------- .note.nv.tkinfo           --------------------------
	.section	.note.nv.tkinfo,"",@"SHT_NOTE"
	.sectionflags	@"SHF_NOTE_NV_TKINFO"
	.tkinfo
        /*0018*/ 	.word	0x00000002
        /*0030*/ 	.string	""
        /*0030*/ 	.string	"ptxas"
        /*0030*/ 	.string	"Cuda compilation tools, release 13.0, V13.0.88"
        /*0030*/ 	.string	"Build cuda_13.0.r13.0/compiler.36424714_0"
        /*0030*/ 	.string	"-arch sm_100 -m 64 "



//--------------------- .note.nv.cuinfo           --------------------------
	.section	.note.nv.cuinfo,"",@"SHT_NOTE"
	.sectionflags	@"SHF_NOTE_NV_CUINFO"
        /*0018*/ 	.short	0x0002
        /*001a*/ 	.short	0x0064
        /*001c*/ 	.short	0x0082
	.zero		2


//--------------------- .nv.info                  --------------------------
	.section	.nv.info,"",@"SHT_CUDA_INFO"
	.align	4


	//----- nvinfo : EIATTR_REGCOUNT
	.align		4
        /*0000*/ 	.byte	0x04, 0x2f
        /*0002*/ 	.short	(.L_1 - .L_0)
	.align		4
.L_0:
        /*0004*/ 	.word	index@(_Z15mem_copy_kernelPfPKfm)
        /*0008*/ 	.word	0x00000008


	//----- nvinfo : EIATTR_FRAME_SIZE
	.align		4
.L_1:
        /*000c*/ 	.byte	0x04, 0x11
        /*000e*/ 	.short	(.L_3 - .L_2)
	.align		4
.L_2:
        /*0010*/ 	.word	index@(_Z15mem_copy_kernelPfPKfm)
        /*0014*/ 	.word	0x00000000


	//----- nvinfo : EIATTR_MIN_STACK_SIZE
	.align		4
.L_3:
        /*0018*/ 	.byte	0x04, 0x12
        /*001a*/ 	.short	(.L_5 - .L_4)
	.align		4
.L_4:
        /*001c*/ 	.word	index@(_Z15mem_copy_kernelPfPKfm)
        /*0020*/ 	.word	0x00000000
.L_5:


//--------------------- .nv.compat                --------------------------
	.section	.nv.compat,"",@"SHT_CUDA_COMPAT_INFO"
	.align	4
        /*0000*/ 	.byte	0x02, 0x09, 0x00, 0x00, 0x02, 0x02, 0x01, 0x00, 0x02, 0x05, 0x05, 0x00, 0x03, 0x07, 0x01, 0x01
        /*0010*/ 	.byte	0x02, 0x03, 0x00, 0x00, 0x02, 0x06, 0x01, 0x00, 0x04, 0x0b, 0x08, 0x00, 0x09, 0x00, 0x00, 0x00
        /*0020*/ 	.byte	0x00, 0x00, 0x00, 0x00


//--------------------- .nv.info._Z15mem_copy_kernelPfPKfm --------------------------
	.section	.nv.info._Z15mem_copy_kernelPfPKfm,"",@"SHT_CUDA_INFO"
	.sectionflags	@""
	.align	4


	//----- nvinfo : EIATTR_CUDA_API_VERSION
	.align		4
        /*0000*/ 	.byte	0x04, 0x37
        /*0002*/ 	.short	(.L_7 - .L_6)
.L_6:
        /*0004*/ 	.word	0x00000082


	//----- nvinfo : EIATTR_KPARAM_INFO
	.align		4
.L_7:
        /*0008*/ 	.byte	0x04, 0x17
        /*000a*/ 	.short	(.L_9 - .L_8)
.L_8:
        /*000c*/ 	.word	0x00000000
        /*0010*/ 	.short	0x0002
        /*0012*/ 	.short	0x0010
        /*0014*/ 	.byte	0x00, 0xf0, 0x21, 0x00


	//----- nvinfo : EIATTR_KPARAM_INFO
	.align		4
.L_9:
        /*0018*/ 	.byte	0x04, 0x17
        /*001a*/ 	.short	(.L_11 - .L_10)
.L_10:
        /*001c*/ 	.word	0x00000000
        /*0020*/ 	.short	0x0001
        /*0022*/ 	.short	0x0008
        /*0024*/ 	.byte	0x00, 0xf5, 0x21, 0x00


	//----- nvinfo : EIATTR_KPARAM_INFO
	.align		4
.L_11:
        /*0028*/ 	.byte	0x04, 0x17
        /*002a*/ 	.short	(.L_13 - .L_12)
.L_12:
        /*002c*/ 	.word	0x00000000
        /*0030*/ 	.short	0x0000
        /*0032*/ 	.short	0x0000
        /*0034*/ 	.byte	0x00, 0xf5, 0x21, 0x00


	//----- nvinfo : EIATTR_SPARSE_MMA_MASK
	.align		4
.L_13:
        /*0038*/ 	.byte	0x03, 0x50
        /*003a*/ 	.short	0x0000


	//----- nvinfo : EIATTR_MAXREG_COUNT
	.align		4
        /*003c*/ 	.byte	0x03, 0x1b
        /*003e*/ 	.short	0x00ff


	//----- nvinfo : EIATTR_MERCURY_ISA_VERSION
	.align		4
        /*0040*/ 	.byte	0x03, 0x5f
        /*0042*/ 	.short	0x0101


	//----- nvinfo : EIATTR_VRC_CTA_INIT_COUNT
	.align		4
        /*0044*/ 	.byte	0x02, 0x4a
	.zero		1
	.zero		1


	//----- nvinfo : EIATTR_EXIT_INSTR_OFFSETS
	.align		4
        /*0048*/ 	.byte	0x04, 0x1c
        /*004a*/ 	.short	(.L_15 - .L_14)


	//   ....[0]....
.L_14:
        /*004c*/ 	.word	0x00000090


	//   ....[1]....
        /*0050*/ 	.word	0x00000140


	//----- nvinfo : EIATTR_CBANK_PARAM_SIZE
	.align		4
.L_15:
        /*0054*/ 	.byte	0x03, 0x19
        /*0056*/ 	.short	0x0018


	//----- nvinfo : EIATTR_PARAM_CBANK
	.align		4
        /*0058*/ 	.byte	0x04, 0x0a
        /*005a*/ 	.short	(.L_17 - .L_16)
	.align		4
.L_16:
        /*005c*/ 	.word	index@(.nv.constant0._Z15mem_copy_kernelPfPKfm)
        /*0060*/ 	.short	0x0380
        /*0062*/ 	.short	0x0018


	//----- nvinfo : EIATTR_SW_WAR
	.align		4
.L_17:
        /*0064*/ 	.byte	0x04, 0x36
        /*0066*/ 	.short	(.L_19 - .L_18)
.L_18:
        /*0068*/ 	.word	0x00000008
.L_19:


//--------------------- .nv.callgraph             --------------------------
	.section	.nv.callgraph,"",@"SHT_CUDA_CALLGRAPH"
	.align	4
	.sectionentsize	8
	.align		4
        /*0000*/ 	.word	0x00000000
	.align		4
        /*0004*/ 	.word	0xffffffff
	.align		4
        /*0008*/ 	.word	0x00000000
	.align		4
        /*000c*/ 	.word	0xfffffffe
	.align		4
        /*0010*/ 	.word	0x00000000
	.align		4
        /*0014*/ 	.word	0xfffffffd
	.align		4
        /*0018*/ 	.word	0x00000000
	.align		4
        /*001c*/ 	.word	0xfffffffc


//--------------------- .text._Z15mem_copy_kernelPfPKfm --------------------------
	.section	.text._Z15mem_copy_kernelPfPKfm,"ax",@progbits
	.align	128
        .global         _Z15mem_copy_kernelPfPKfm
        .type           _Z15mem_copy_kernelPfPKfm,@function
        .size           _Z15mem_copy_kernelPfPKfm,(.L_x_1 - _Z15mem_copy_kernelPfPKfm)
        .other          _Z15mem_copy_kernelPfPKfm,@"STO_CUDA_ENTRY STV_DEFAULT"
_Z15mem_copy_kernelPfPKfm:
.text._Z15mem_copy_kernelPfPKfm:
[----:B------:R-:W-:Y:S01]  /*0000*/  LDC R1, c[0x0][0x37c] ;  /* 0x0000df00ff017b82 */ /* 0x000fe20000000800 */
[----:B------:R-:W0:Y:S07]  /*0010*/  S2R R3, SR_TID.X ;  /* 0x0000000000037919 */ /* 0x000e2e0000002100 */
[----:B------:R-:W0:Y:S01]  /*0020*/  S2UR UR4, SR_CTAID.X ;  /* 0x00000000000479c3 */ /* 0x000e220000002500 */
[----:B------:R-:W1:Y:S07]  /*0030*/  LDCU.64 UR6, c[0x0][0x390] ;  /* 0x00007200ff0677ac */ /* 0x000e6e0008000a00 */
[----:B------:R-:W0:Y:S02]  /*0040*/  LDC R0, c[0x0][0x360] ;  /* 0x0000d800ff007b82 */ /* 0x000e240000000800 */
[----:B0-----:R-:W-:-:S05]  /*0050*/  IMAD R0, R0, UR4, R3 ;  /* 0x0000000400007c24 */ /* 0x001fca000f8e0203 */
[----:B-1----:R-:W-:Y:S02]  /*0060*/  ISETP.GE.U32.AND P0, PT, R0, UR6, PT ;  /* 0x0000000600007c0c */ /* 0x002fe4000bf06070 */
[----:B------:R-:W-:-:S04]  /*0070*/  SHF.R.S32.HI R3, RZ, 0x1f, R0 ;  /* 0x0000001fff037819 */ /* 0x000fc80000011400 */
[----:B------:R-:W-:-:S13]  /*0080*/  ISETP.GE.U32.AND.EX P0, PT, R3, UR7, PT, P0 ;  /* 0x0000000703007c0c */ /* 0x000fda000bf06100 */
[----:B------:R-:W-:Y:S05]  /*0090*/  @P0 EXIT ;  /* 0x000000000000094d */ /* 0x000fea0003800000 */
[----:B------:R-:W0:Y:S01]  /*00a0*/  LDCU.128 UR8, c[0x0][0x380] ;  /* 0x00007000ff0877ac */ /* 0x000e220008000c00 */
[C---:B------:R-:W-:Y:S01]  /*00b0*/  IMAD.SHL.U32 R4, R0.reuse, 0x4, RZ ;  /* 0x0000000400047824 */ /* 0x040fe200078e00ff */
[----:B------:R-:W-:Y:S01]  /*00c0*/  SHF.L.U64.HI R0, R0, 0x2, R3 ;  /* 0x0000000200007819 */ /* 0x000fe20000010203 */
[----:B------:R-:W1:Y:S03]  /*00d0*/  LDCU.64 UR4, c[0x0][0x358] ;  /* 0x00006b00ff0477ac */ /* 0x000e660008000a00 */
[----:B0-----:R-:W-:-:S04]  /*00e0*/  IADD3 R2, P0, PT, R4, UR10, RZ ;  /* 0x0000000a04027c10 */ /* 0x001fc8000ff1e0ff */
[----:B------:R-:W-:-:S06]  /*00f0*/  IADD3.X R3, PT, PT, R0, UR11, RZ, P0, !PT ;  /* 0x0000000b00037c10 */ /* 0x000fcc00087fe4ff */
[----:B-1----:R-:W2:Y:S01]  /*0100*/  LDG.E R3, desc[UR4][R2.64] ;  /* 0x0000000402037981 */ /* 0x002ea2000c1e1900 */
[----:B------:R-:W-:-:S04]  /*0110*/  IADD3 R4, P0, PT, R4, UR8, RZ ;  /* 0x0000000804047c10 */ /* 0x000fc8000ff1e0ff */
[----:B------:R-:W-:-:S05]  /*0120*/  IADD3.X R5, PT, PT, R0, UR9, RZ, P0, !PT ;  /* 0x0000000900057c10 */ /* 0x000fca00087fe4ff */
[----:B--2---:R-:W-:Y:S01]  /*0130*/  STG.E desc[UR4][R4.64], R3 ;  /* 0x0000000304007986 */ /* 0x004fe2000c101904 */
[----:B------:R-:W-:Y:S05]  /*0140*/  EXIT ;  /* 0x000000000000794d */ /* 0x000fea0003800000 */
.L_x_0:
[----:B------:R-:W-:-:S00]  /*0150*/  BRA `(.L_x_0) ;  /* 0xfffffffc00fc7947 */ /* 0x000fc0000383ffff */
[----:B------:R-:W-:-:S00]  /*0160*/  NOP ;  /* 0x0000000000007918 */ /* 0x000fc00000000000 */
        /* <DEDUP_REMOVED lines=9> */
.L_x_1:


//--------------------- .nv.shared.reserved.0     --------------------------
	.section	.nv.shared.reserved.0,"aw",@nobits
	.weak		__nv_reservedSMEM_offset_0_alias
	.size		__nv_reservedSMEM_offset_0_alias, 0, 64
	.other		__nv_reservedSMEM_offset_0_alias,@"STO_CUDA_RESERVED_SHARED STV_DEFAULT"
__nv_reservedSMEM_offset_0_alias:
	.zero		0
	.zero		64


//--------------------- .nv.constant0._Z15mem_copy_kernelPfPKfm --------------------------
	.section	.nv.constant0._Z15mem_copy_kernelPfPKfm,"a",@progbits
	.sectionflags	@""
	.align	4
.nv.constant0._Z15mem_copy_kernelPfPKfm:
	.zero		920


//--------------------- SYMBOLS --------------------------

	.type		.nv.reservedSmem.offset0,@object
	.size		.nv.reservedSmem.offset0,0x4
